//
// Generated by NVIDIA NVVM Compiler
//
// Compiler Build ID: CL-36424714
// Cuda compilation tools, release 13.0, V13.0.88
// Based on NVVM 20.0.0
//

.version 9.0
.target sm_100
.address_size 64

	// .globl	_Z32Kogge_Stone_scan_with_block_sumsPfS_S_j
// _ZZ32Kogge_Stone_scan_with_block_sumsPfS_S_jE2XY has been demoted
// _ZZ27Kogge_Stone_scan_block_sumsPfjE2XY has been demoted

.visible .entry _Z32Kogge_Stone_scan_with_block_sumsPfS_S_j(
	.param .u64 .ptr .align 1 _Z32Kogge_Stone_scan_with_block_sumsPfS_S_j_param_0,
	.param .u64 .ptr .align 1 _Z32Kogge_Stone_scan_with_block_sumsPfS_S_j_param_1,
	.param .u64 .ptr .align 1 _Z32Kogge_Stone_scan_with_block_sumsPfS_S_j_param_2,
	.param .u32 _Z32Kogge_Stone_scan_with_block_sumsPfS_S_j_param_3
)
{
	.reg .pred 	%p<8>;
	.reg .b32 	%r<19>;
	.reg .b32 	%f<12>;
	.reg .b64 	%rd<13>;
	// demoted variable
	.shared .align 4 .b8 _ZZ32Kogge_Stone_scan_with_block_sumsPfS_S_jE2XY[1024];
	ld.param.u64 	%rd1, [_Z32Kogge_Stone_scan_with_block_sumsPfS_S_j_param_0];
	ld.param.u64 	%rd2, [_Z32Kogge_Stone_scan_with_block_sumsPfS_S_j_param_1];
	ld.param.u64 	%rd3, [_Z32Kogge_Stone_scan_with_block_sumsPfS_S_j_param_2];
	ld.param.u32 	%r8, [_Z32Kogge_Stone_scan_with_block_sumsPfS_S_j_param_3];
	mov.u32 	%r1, %ctaid.x;
	mov.u32 	%r2, %ntid.x;
	mov.u32 	%r3, %tid.x;
	mad.lo.s32 	%r4, %r1, %r2, %r3;
	setp.ge.u32 	%p1, %r4, %r8;
	shl.b32 	%r9, %r3, 2;
	mov.u32 	%r10, _ZZ32Kogge_Stone_scan_with_block_sumsPfS_S_jE2XY;
	add.s32 	%r5, %r10, %r9;
	@%p1 bra 	$L__BB0_2;
	cvta.to.global.u64 	%rd4, %rd1;
	mul.wide.u32 	%rd5, %r4, 4;
	add.s64 	%rd6, %rd4, %rd5;
	ld.global.f32 	%f4, [%rd6];
	st.shared.f32 	[%r5], %f4;
	bra.uni 	$L__BB0_3;
$L__BB0_2:
	mov.b32 	%r11, 0;
	st.shared.u32 	[%r5], %r11;
$L__BB0_3:
	setp.lt.u32 	%p2, %r2, 2;
	@%p2 bra 	$L__BB0_10;
	mov.b32 	%r18, 1;
$L__BB0_5:
	bar.sync 	0;
	setp.lt.u32 	%p3, %r3, %r18;
	@%p3 bra 	$L__BB0_7;
	ld.shared.f32 	%f6, [%r5];
	sub.s32 	%r13, %r3, %r18;
	shl.b32 	%r14, %r13, 2;
	add.s32 	%r16, %r10, %r14;
	ld.shared.f32 	%f7, [%r16];
	add.f32 	%f11, %f6, %f7;
$L__BB0_7:
	setp.lt.u32 	%p4, %r3, %r18;
	bar.sync 	0;
	@%p4 bra 	$L__BB0_9;
	st.shared.f32 	[%r5], %f11;
$L__BB0_9:
	shl.b32 	%r18, %r18, 1;
	setp.lt.u32 	%p5, %r18, %r2;
	@%p5 bra 	$L__BB0_5;
$L__BB0_10:
	setp.ge.u32 	%p6, %r4, %r8;
	@%p6 bra 	$L__BB0_12;
	ld.shared.f32 	%f8, [%r5];
	cvta.to.global.u64 	%rd7, %rd2;
	mul.wide.u32 	%rd8, %r4, 4;
	add.s64 	%rd9, %rd7, %rd8;
	st.global.f32 	[%rd9], %f8;
$L__BB0_12:
	add.s32 	%r17, %r2, -1;
	setp.ne.s32 	%p7, %r3, %r17;
	@%p7 bra 	$L__BB0_14;
	ld.shared.f32 	%f9, [%r5];
	cvta.to.global.u64 	%rd10, %rd3;
	mul.wide.u32 	%rd11, %r1, 4;
	add.s64 	%rd12, %rd10, %rd11;
	st.global.f32 	[%rd12], %f9;
$L__BB0_14:
	ret;

}
	// .globl	_Z27Kogge_Stone_scan_block_sumsPfj
.visible .entry _Z27Kogge_Stone_scan_block_sumsPfj(
	.param .u64 .ptr .align 1 _Z27Kogge_Stone_scan_block_sumsPfj_param_0,
	.param .u32 _Z27Kogge_Stone_scan_block_sumsPfj_param_1
)
{
	.reg .pred 	%p<7>;
	.reg .b32 	%r<16>;
	.reg .b32 	%f<11>;
	.reg .b64 	%rd<5>;
	// demoted variable
	.shared .align 4 .b8 _ZZ27Kogge_Stone_scan_block_sumsPfjE2XY[1024];
	ld.param.u64 	%rd2, [_Z27Kogge_Stone_scan_block_sumsPfj_param_0];
	ld.param.u32 	%r6, [_Z27Kogge_Stone_scan_block_sumsPfj_param_1];
	cvta.to.global.u64 	%rd3, %rd2;
	mov.u32 	%r1, %tid.x;
	setp.ge.u32 	%p1, %r1, %r6;
	mul.wide.u32 	%rd4, %r1, 4;
	add.s64 	%rd1, %rd3, %rd4;
	shl.b32 	%r7, %r1, 2;
	mov.u32 	%r8, _ZZ27Kogge_Stone_scan_block_sumsPfjE2XY;
	add.s32 	%r2, %r8, %r7;
	@%p1 bra 	$L__BB1_2;
	ld.global.f32 	%f4, [%rd1];
	st.shared.f32 	[%r2], %f4;
	bra.uni 	$L__BB1_3;
$L__BB1_2:
	mov.b32 	%r9, 0;
	st.shared.u32 	[%r2], %r9;
$L__BB1_3:
	mov.u32 	%r3, %ntid.x;
	setp.lt.u32 	%p2, %r3, 2;
	@%p2 bra 	$L__BB1_10;
	mov.b32 	%r15, 1;
$L__BB1_5:
	bar.sync 	0;
	setp.lt.u32 	%p3, %r1, %r15;
	@%p3 bra 	$L__BB1_7;
	ld.shared.f32 	%f6, [%r2];
	sub.s32 	%r11, %r1, %r15;
	shl.b32 	%r12, %r11, 2;
	add.s32 	%r14, %r8, %r12;
	ld.shared.f32 	%f7, [%r14];
	add.f32 	%f10, %f6, %f7;
$L__BB1_7:
	setp.lt.u32 	%p4, %r1, %r15;
	bar.sync 	0;
	@%p4 bra 	$L__BB1_9;
	st.shared.f32 	[%r2], %f10;
$L__BB1_9:
	shl.b32 	%r15, %r15, 1;
	setp.lt.u32 	%p5, %r15, %r3;
	@%p5 bra 	$L__BB1_5;
$L__BB1_10:
	setp.ge.u32 	%p6, %r1, %r6;
	@%p6 bra 	$L__BB1_12;
	ld.shared.f32 	%f8, [%r2];
	st.global.f32 	[%rd1], %f8;
$L__BB1_12:
	ret;

}
	// .globl	_Z14add_block_sumsPfS_j
.visible .entry _Z14add_block_sumsPfS_j(
	.param .u64 .ptr .align 1 _Z14add_block_sumsPfS_j_param_0,
	.param .u64 .ptr .align 1 _Z14add_block_sumsPfS_j_param_1,
	.param .u32 _Z14add_block_sumsPfS_j_param_2
)
{
	.reg .pred 	%p<4>;
	.reg .b32 	%r<7>;
	.reg .b32 	%f<4>;
	.reg .b64 	%rd<9>;

	ld.param.u64 	%rd1, [_Z14add_block_sumsPfS_j_param_0];
	ld.param.u64 	%rd2, [_Z14add_block_sumsPfS_j_param_1];
	ld.param.u32 	%r3, [_Z14add_block_sumsPfS_j_param_2];
	mov.u32 	%r1, %ctaid.x;
	mov.u32 	%r4, %ntid.x;
	mov.u32 	%r5, %tid.x;
	mad.lo.s32 	%r2, %r1, %r4, %r5;
	setp.ge.u32 	%p1, %r2, %r3;
	setp.eq.s32 	%p2, %r1, 0;
	or.pred  	%p3, %p2, %p1;
	@%p3 bra 	$L__BB2_2;
	cvta.to.global.u64 	%rd3, %rd2;
	cvta.to.global.u64 	%rd4, %rd1;
	add.s32 	%r6, %r1, -1;
	mul.wide.u32 	%rd5, %r6, 4;
	add.s64 	%rd6, %rd3, %rd5;
	ld.global.f32 	%f1, [%rd6];
	mul.wide.u32 	%rd7, %r2, 4;
	add.s64 	%rd8, %rd4, %rd7;
	ld.global.f32 	%f2, [%rd8];
	add.f32 	%f3, %f1, %f2;
	st.global.f32 	[%rd8], %f3;
$L__BB2_2:
	ret;

}


// ===== COMPILED SASS (sm_100) =====

	.target	sm_100

	.elftype	@"ET_EXEC"


//--------------------- .note.nv.tkinfo           --------------------------
	.section	.note.nv.tkinfo,"",@"SHT_NOTE"
	.sectionflags	@"SHF_NOTE_NV_TKINFO"
	.tkinfo
        /*0018*/ 	.word	0x00000002
        /*0030*/ 	.string	""
        /*0030*/ 	.string	"ptxas"
        /*0030*/ 	.string	"Cuda compilation tools, release 13.0, V13.0.88"
        /*0030*/ 	.string	"Build cuda_13.0.r13.0/compiler.36424714_0"
        /*0030*/ 	.string	"-arch sm_100 -m 64 "



//--------------------- .note.nv.cuinfo           --------------------------
	.section	.note.nv.cuinfo,"",@"SHT_NOTE"
	.sectionflags	@"SHF_NOTE_NV_CUINFO"
        /*0018*/ 	.short	0x0002
        /*001a*/ 	.short	0x0064
        /*001c*/ 	.short	0x0082
	.zero		2


//--------------------- .nv.info                  --------------------------
	.section	.nv.info,"",@"SHT_CUDA_INFO"
	.align	4


	//----- nvinfo : EIATTR_REGCOUNT
	.align		4
        /*0000*/ 	.byte	0x04, 0x2f
        /*0002*/ 	.short	(.L_1 - .L_0)
	.align		4
.L_0:
        /*0004*/ 	.word	index@(_Z32Kogge_Stone_scan_with_block_sumsPfS_S_j)
        /*0008*/ 	.word	0x0000000c


	//----- nvinfo : EIATTR_FRAME_SIZE
	.align		4
.L_1:
        /*000c*/ 	.byte	0x04, 0x11
        /*000e*/ 	.short	(.L_3 - .L_2)
	.align		4
.L_2:
        /*0010*/ 	.word	index@(_Z32Kogge_Stone_scan_with_block_sumsPfS_S_j)
        /*0014*/ 	.word	0x00000000


	//----- nvinfo : EIATTR_REGCOUNT
	.align		4
.L_3:
        /*0018*/ 	.byte	0x04, 0x2f
        /*001a*/ 	.short	(.L_5 - .L_4)
	.align		4
.L_4:
        /*001c*/ 	.word	index@(_Z27Kogge_Stone_scan_block_sumsPfj)
        /*0020*/ 	.word	0x0000000c


	//----- nvinfo : EIATTR_FRAME_SIZE
	.align		4
.L_5:
        /*0024*/ 	.byte	0x04, 0x11
        /*0026*/ 	.short	(.L_7 - .L_6)
	.align		4
.L_6:
        /*0028*/ 	.word	index@(_Z27Kogge_Stone_scan_block_sumsPfj)
        /*002c*/ 	.word	0x00000000


	//----- nvinfo : EIATTR_REGCOUNT
	.align		4
.L_7:
        /*0030*/ 	.byte	0x04, 0x2f
        /*0032*/ 	.short	(.L_9 - .L_8)
	.align		4
.L_8:
        /*0034*/ 	.word	index@(_Z14add_block_sumsPfS_j)
        /*0038*/ 	.word	0x0000000c


	//----- nvinfo : EIATTR_FRAME_SIZE
	.align		4
.L_9:
        /*003c*/ 	.byte	0x04, 0x11
        /*003e*/ 	.short	(.L_11 - .L_10)
	.align		4
.L_10:
        /*0040*/ 	.word	index@(_Z14add_block_sumsPfS_j)
        /*0044*/ 	.word	0x00000000


	//----- nvinfo : EIATTR_MIN_STACK_SIZE
	.align		4
.L_11:
        /*0048*/ 	.byte	0x04, 0x12
        /*004a*/ 	.short	(.L_13 - .L_12)
	.align		4
.L_12:
        /*004c*/ 	.word	index@(_Z14add_block_sumsPfS_j)
        /*0050*/ 	.word	0x00000000


	//----- nvinfo : EIATTR_MIN_STACK_SIZE
	.align		4
.L_13:
        /*0054*/ 	.byte	0x04, 0x12
        /*0056*/ 	.short	(.L_15 - .L_14)
	.align		4
.L_14:
        /*0058*/ 	.word	index@(_Z27Kogge_Stone_scan_block_sumsPfj)
        /*005c*/ 	.word	0x00000000


	//----- nvinfo : EIATTR_MIN_STACK_SIZE
	.align		4
.L_15:
        /*0060*/ 	.byte	0x04, 0x12
        /*0062*/ 	.short	(.L_17 - .L_16)
	.align		4
.L_16:
        /*0064*/ 	.word	index@(_Z32Kogge_Stone_scan_with_block_sumsPfS_S_j)
        /*0068*/ 	.word	0x00000000
.L_17:


//--------------------- .nv.compat                --------------------------
	.section	.nv.compat,"",@"SHT_CUDA_COMPAT_INFO"
	.align	4
        /*0000*/ 	.byte	0x02, 0x09, 0x00, 0x00, 0x02, 0x02, 0x01, 0x00, 0x02, 0x05, 0x05, 0x00, 0x03, 0x07, 0x01, 0x01
        /*0010*/ 	.byte	0x02, 0x03, 0x00, 0x00, 0x02, 0x06, 0x01, 0x00, 0x04, 0x0b, 0x08, 0x00, 0x09, 0x00, 0x00, 0x00
        /*0020*/ 	.byte	0x00, 0x00, 0x00, 0x00


//--------------------- .nv.info._Z14add_block_sumsPfS_j --------------------------
	.section	.nv.info._Z14add_block_sumsPfS_j,"",@"SHT_CUDA_INFO"
	.sectionflags	@""
	.align	4


	//----- nvinfo : EIATTR_CUDA_API_VERSION
	.align		4
        /*0000*/ 	.byte	0x04, 0x37
        /*0002*/ 	.short	(.L_19 - .L_18)
.L_18:
        /*0004*/ 	.word	0x00000082


	//----- nvinfo : EIATTR_KPARAM_INFO
	.align		4
.L_19:
        /*0008*/ 	.byte	0x04, 0x17
        /*000a*/ 	.short	(.L_21 - .L_20)
.L_20:
        /*000c*/ 	.word	0x00000000
        /*0010*/ 	.short	0x0002
        /*0012*/ 	.short	0x0010
        /*0014*/ 	.byte	0x00, 0xf0, 0x11, 0x00


	//----- nvinfo : EIATTR_KPARAM_INFO
	.align		4
.L_21:
        /*0018*/ 	.byte	0x04, 0x17
        /*001a*/ 	.short	(.L_23 - .L_22)
.L_22:
        /*001c*/ 	.word	0x00000000
        /*0020*/ 	.short	0x0001
        /*0022*/ 	.short	0x0008
        /*0024*/ 	.byte	0x00, 0xf5, 0x21, 0x00


	//----- nvinfo : EIATTR_KPARAM_INFO
	.align		4
.L_23:
        /*0028*/ 	.byte	0x04, 0x17
        /*002a*/ 	.short	(.L_25 - .L_24)
.L_24:
        /*002c*/ 	.word	0x00000000
        /*0030*/ 	.short	0x0000
        /*0032*/ 	.short	0x0000
        /*0034*/ 	.byte	0x00, 0xf5, 0x21, 0x00


	//----- nvinfo : EIATTR_SPARSE_MMA_MASK
	.align		4
.L_25:
        /*0038*/ 	.byte	0x03, 0x50
        /*003a*/ 	.short	0x0000


	//----- nvinfo : EIATTR_MAXREG_COUNT
	.align		4
        /*003c*/ 	.byte	0x03, 0x1b
        /*003e*/ 	.short	0x00ff


	//----- nvinfo : EIATTR_MERCURY_ISA_VERSION
	.align		4
        /*0040*/ 	.byte	0x03, 0x5f
        /*0042*/ 	.short	0x0101


	//----- nvinfo : EIATTR_VRC_CTA_INIT_COUNT
	.align		4
        /*0044*/ 	.byte	0x02, 0x4a
	.zero		1
	.zero		1


	//----- nvinfo : EIATTR_EXIT_INSTR_OFFSETS
	.align		4
        /*0048*/ 	.byte	0x04, 0x1c
        /*004a*/ 	.short	(.L_27 - .L_26)


	//   ....[0]....
.L_26:
        /*004c*/ 	.word	0x00000080


	//   ....[1]....
        /*0050*/ 	.word	0x00000130


	//----- nvinfo : EIATTR_CBANK_PARAM_SIZE
	.align		4
.L_27:
        /*0054*/ 	.byte	0x03, 0x19
        /*0056*/ 	.short	0x0014


	//----- nvinfo : EIATTR_PARAM_CBANK
	.align		4
        /*0058*/ 	.byte	0x04, 0x0a
        /*005a*/ 	.short	(.L_29 - .L_28)
	.align		4
.L_28:
        /*005c*/ 	.word	index@(.nv.constant0._Z14add_block_sumsPfS_j)
        /*0060*/ 	.short	0x0380
        /*0062*/ 	.short	0x0014


	//----- nvinfo : EIATTR_SW_WAR
	.align		4
.L_29:
        /*0064*/ 	.byte	0x04, 0x36
        /*0066*/ 	.short	(.L_31 - .L_30)
.L_30:
        /*0068*/ 	.word	0x00000008
.L_31:


//--------------------- .nv.info._Z27Kogge_Stone_scan_block_sumsPfj --------------------------
	.section	.nv.info._Z27Kogge_Stone_scan_block_sumsPfj,"",@"SHT_CUDA_INFO"
	.sectionflags	@""
	.align	4


	//----- nvinfo : EIATTR_CUDA_API_VERSION
	.align		4
        /*0000*/ 	.byte	0x04, 0x37
        /*0002*/ 	.short	(.L_33 - .L_32)
.L_32:
        /*0004*/ 	.word	0x00000082


	//----- nvinfo : EIATTR_KPARAM_INFO
	.align		4
.L_33:
        /*0008*/ 	.byte	0x04, 0x17
        /*000a*/ 	.short	(.L_35 - .L_34)
.L_34:
        /*000c*/ 	.word	0x00000000
        /*0010*/ 	.short	0x0001
        /*0012*/ 	.short	0x0008
        /*0014*/ 	.byte	0x00, 0xf0, 0x11, 0x00


	//----- nvinfo : EIATTR_KPARAM_INFO
	.align		4
.L_35:
        /*0018*/ 	.byte	0x04, 0x17
        /*001a*/ 	.short	(.L_37 - .L_36)
.L_36:
        /*001c*/ 	.word	0x00000000
        /*0020*/ 	.short	0x0000
        /*0022*/ 	.short	0x0000
        /*0024*/ 	.byte	0x00, 0xf5, 0x21, 0x00


	//----- nvinfo : EIATTR_SPARSE_MMA_MASK
	.align		4
.L_37:
        /*0028*/ 	.byte	0x03, 0x50
        /*002a*/ 	.short	0x0000


	//----- nvinfo : EIATTR_MAXREG_COUNT
	.align		4
        /*002c*/ 	.byte	0x03, 0x1b
        /*002e*/ 	.short	0x00ff


	//----- nvinfo : EIATTR_NUM_BARRIERS
	.align		4
        /*0030*/ 	.byte	0x02, 0x4c
        /*0032*/ 	.byte	0x01
	.zero		1


	//----- nvinfo : EIATTR_MERCURY_ISA_VERSION
	.align		4
        /*0034*/ 	.byte	0x03, 0x5f
        /*0036*/ 	.short	0x0101


	//----- nvinfo : EIATTR_VRC_CTA_INIT_COUNT
	.align		4
        /*0038*/ 	.byte	0x02, 0x4a
	.zero		1
	.zero		1


	//----- nvinfo : EIATTR_EXIT_INSTR_OFFSETS
	.align		4
        /*003c*/ 	.byte	0x04, 0x1c
        /*003e*/ 	.short	(.L_39 - .L_38)


	//   ....[0]....
.L_38:
        /*0040*/ 	.word	0x00000200


	//   ....[1]....
        /*0044*/ 	.word	0x00000230


	//----- nvinfo : EIATTR_CBANK_PARAM_SIZE
	.align		4
.L_39:
        /*0048*/ 	.byte	0x03, 0x19
        /*004a*/ 	.short	0x000c


	//----- nvinfo : EIATTR_PARAM_CBANK
	.align		4
        /*004c*/ 	.byte	0x04, 0x0a
        /*004e*/ 	.short	(.L_41 - .L_40)
	.align		4
.L_40:
        /*0050*/ 	.word	index@(.nv.constant0._Z27Kogge_Stone_scan_block_sumsPfj)
        /*0054*/ 	.short	0x0380
        /*0056*/ 	.short	0x000c


	//----- nvinfo : EIATTR_SW_WAR
	.align		4
.L_41:
        /*0058*/ 	.byte	0x04, 0x36
        /*005a*/ 	.short	(.L_43 - .L_42)
.L_42:
        /*005c*/ 	.word	0x00000008
.L_43:


//--------------------- .nv.info._Z32Kogge_Stone_scan_with_block_sumsPfS_S_j --------------------------
	.section	.nv.info._Z32Kogge_Stone_scan_with_block_sumsPfS_S_j,"",@"SHT_CUDA_INFO"
	.sectionflags	@""
	.align	4


	//----- nvinfo : EIATTR_CUDA_API_VERSION
	.align		4
        /*0000*/ 	.byte	0x04, 0x37
        /*0002*/ 	.short	(.L_45 - .L_44)
.L_44:
        /*0004*/ 	.word	0x00000082


	//----- nvinfo : EIATTR_KPARAM_INFO
	.align		4
.L_45:
        /*0008*/ 	.byte	0x04, 0x17
        /*000a*/ 	.short	(.L_47 - .L_46)
.L_46:
        /*000c*/ 	.word	0x00000000
        /*0010*/ 	.short	0x0003
        /*0012*/ 	.short	0x0018
        /*0014*/ 	.byte	0x00, 0xf0, 0x11, 0x00


	//----- nvinfo : EIATTR_KPARAM_INFO
	.align		4
.L_47:
        /*0018*/ 	.byte	0x04, 0x17
        /*001a*/ 	.short	(.L_49 - .L_48)
.L_48:
        /*001c*/ 	.word	0x00000000
        /*0020*/ 	.short	0x0002
        /*0022*/ 	.short	0x0010
        /*0024*/ 	.byte	0x00, 0xf5, 0x21, 0x00


	//----- nvinfo : EIATTR_KPARAM_INFO
	.align		4
.L_49:
        /*0028*/ 	.byte	0x04, 0x17
        /*002a*/ 	.short	(.L_51 - .L_50)
.L_50:
        /*002c*/ 	.word	0x00000000
        /*0030*/ 	.short	0x0001
        /*0032*/ 	.short	0x0008
        /*0034*/ 	.byte	0x00, 0xf5, 0x21, 0x00


	//----- nvinfo : EIATTR_KPARAM_INFO
	.align		4
.L_51:
        /*0038*/ 	.byte	0x04, 0x17
        /*003a*/ 	.short	(.L_53 - .L_52)
.L_52:
        /*003c*/ 	.word	0x00000000
        /*0040*/ 	.short	0x0000
        /*0042*/ 	.short	0x0000
        /*0044*/ 	.byte	0x00, 0xf5, 0x21, 0x00


	//----- nvinfo : EIATTR_SPARSE_MMA_MASK
	.align		4
.L_53:
        /*0048*/ 	.byte	0x03, 0x50
        /*004a*/ 	.short	0x0000


	//----- nvinfo : EIATTR_MAXREG_COUNT
	.align		4
        /*004c*/ 	.byte	0x03, 0x1b
        /*004e*/ 	.short	0x00ff


	//----- nvinfo : EIATTR_NUM_BARRIERS
	.align		4
        /*0050*/ 	.byte	0x02, 0x4c
        /*0052*/ 	.byte	0x01
	.zero		1


	//----- nvinfo : EIATTR_MERCURY_ISA_VERSION
	.align		4
        /*0054*/ 	.byte	0x03, 0x5f
        /*0056*/ 	.short	0x0101


	//----- nvinfo : EIATTR_VRC_CTA_INIT_COUNT
	.align		4
        /*0058*/ 	.byte	0x02, 0x4a
	.zero		1
	.zero		1


	//----- nvinfo : EIATTR_EXIT_INSTR_OFFSETS
	.align		4
        /*005c*/ 	.byte	0x04, 0x1c
        /*005e*/ 	.short	(.L_55 - .L_54)


	//   ....[0]....
.L_54:
        /*0060*/ 	.word	0x00000280


	//   ....[1]....
        /*0064*/ 	.word	0x000002d0


	//----- nvinfo : EIATTR_CBANK_PARAM_SIZE
	.align		4
.L_55:
        /*0068*/ 	.byte	0x03, 0x19
        /*006a*/ 	.short	0x001c


	//----- nvinfo : EIATTR_PARAM_CBANK
	.align		4
        /*006c*/ 	.byte	0x04, 0x0a
        /*006e*/ 	.short	(.L_57 - .L_56)
	.align		4
.L_56:
        /*0070*/ 	.word	index@(.nv.constant0._Z32Kogge_Stone_scan_with_block_sumsPfS_S_j)
        /*0074*/ 	.short	0x0380
        /*0076*/ 	.short	0x001c


	//----- nvinfo : EIATTR_SW_WAR
	.align		4
.L_57:
        /*0078*/ 	.byte	0x04, 0x36
        /*007a*/ 	.short	(.L_59 - .L_58)
.L_58:
        /*007c*/ 	.word	0x00000008
.L_59:


//--------------------- .nv.callgraph             --------------------------
	.section	.nv.callgraph,"",@"SHT_CUDA_CALLGRAPH"
	.align	4
	.sectionentsize	8
	.align		4
        /*0000*/ 	.word	0x00000000
	.align		4
        /*0004*/ 	.word	0xffffffff
	.align		4
        /*0008*/ 	.word	0x00000000
	.align		4
        /*000c*/ 	.word	0xfffffffe
	.align		4
        /*0010*/ 	.word	0x00000000
	.align		4
        /*0014*/ 	.word	0xfffffffd
	.align		4
        /*0018*/ 	.word	0x00000000
	.align		4
        /*001c*/ 	.word	0xfffffffc


//--------------------- .text._Z14add_block_sumsPfS_j --------------------------
	.section	.text._Z14add_block_sumsPfS_j,"ax",@progbits
	.align	128
        .global         _Z14add_block_sumsPfS_j
        .type           _Z14add_block_sumsPfS_j,@function
        .size           _Z14add_block_sumsPfS_j,(.L_x_7 - _Z14add_block_sumsPfS_j)
        .other          _Z14add_block_sumsPfS_j,@"STO_CUDA_ENTRY STV_DEFAULT"
_Z14add_block_sumsPfS_j:
.text._Z14add_block_sumsPfS_j:
[----:B------:R-:W-:Y:S01]  /*0000*/  LDC R1, c[0x0][0x37c] ;  /* 0x0000df00ff017b82 */ /* 0x000fe20000000800 */
[----:B------:R-:W0:Y:S01]  /*0010*/  S2R R9, SR_CTAID.X ;  /* 0x0000000000097919 */ /* 0x000e220000002500 */
[----:B------:R-:W0:Y:S01]  /*0020*/  LDCU UR4, c[0x0][0x360] ;  /* 0x00006c00ff0477ac */ /* 0x000e220008000800 */
[----:B------:R-:W0:Y:S01]  /*0030*/  S2R R0, SR_TID.X ;  /* 0x0000000000007919 */ /* 0x000e220000002100 */
[----:B------:R-:W1:Y:S01]  /*0040*/  LDCU UR5, c[0x0][0x390] ;  /* 0x00007200ff0577ac */ /* 0x000e620008000800 */
[----:B0-----:R-:W-:-:S05]  /*0050*/  IMAD R7, R9, UR4, R0 ;  /* 0x0000000409077c24 */ /* 0x001fca000f8e0200 */
[----:B-1----:R-:W-:-:S04]  /*0060*/  ISETP.GE.U32.AND P0, PT, R7, UR5, PT ;  /* 0x0000000507007c0c */ /* 0x002fc8000bf06070 */
[----:B------:R-:W-:-:S13]  /*0070*/  ISETP.EQ.OR P0, PT, R9, RZ, P0 ;  /* 0x000000ff0900720c */ /* 0x000fda0000702670 */
[----:B------:R-:W-:Y:S05]  /*0080*/  @P0 EXIT ;  /* 0x000000000000094d */ /* 0x000fea0003800000 */
[----:B------:R-:W0:Y:S01]  /*0090*/  LDC.64 R2, c[0x0][0x388] ;  /* 0x0000e200ff027b82 */ /* 0x000e220000000a00 */
[----:B------:R-:W1:Y:S01]  /*00a0*/  LDCU.64 UR4, c[0x0][0x358] ;  /* 0x00006b00ff0477ac */ /* 0x000e620008000a00 */
[----:B------:R-:W-:-:S06]  /*00b0*/  IADD3 R9, PT, PT, R9, -0x1, RZ ;  /* 0xffffffff09097810 */ /* 0x000fcc0007ffe0ff */
[----:B------:R-:W2:Y:S01]  /*00c0*/  LDC.64 R4, c[0x0][0x380] ;  /* 0x0000e000ff047b82 */ /* 0x000ea20000000a00 */
[----:B0-----:R-:W-:-:S06]  /*00d0*/  IMAD.WIDE.U32 R2, R9, 0x4, R2 ;  /* 0x0000000409027825 */ /* 0x001fcc00078e0002 */
[----:B-1----:R-:W3:Y:S01]  /*00e0*/  LDG.E R2, desc[UR4][R2.64] ;  /* 0x0000000402027981 */ /* 0x002ee2000c1e1900 */
[----:B--2---:R-:W-:-:S05]  /*00f0*/  IMAD.WIDE.U32 R4, R7, 0x4, R4 ;  /* 0x0000000407047825 */ /* 0x004fca00078e0004 */
[----:B------:R-:W3:Y:S02]  /*0100*/  LDG.E R7, desc[UR4][R4.64] ;  /* 0x0000000404077981 */ /* 0x000ee4000c1e1900 */
[----:B---3--:R-:W-:-:S05]  /*0110*/  FADD R7, R2, R7 ;  /* 0x0000000702077221 */ /* 0x008fca0000000000 */
[----:B------:R-:W-:Y:S01]  /*0120*/  STG.E desc[UR4][R4.64], R7 ;  /* 0x0000000704007986 */ /* 0x000fe2000c101904 */
[----:B------:R-:W-:Y:S05]  /*0130*/  EXIT ;  /* 0x000000000000794d */ /* 0x000fea0003800000 */
.L_x_0:
[----:B------:R-:W-:-:S00]  /*0140*/  BRA `(.L_x_0) ;  /* 0xfffffffc00fc7947 */ /* 0x000fc0000383ffff */
[----:B------:R-:W-:-:S00]  /*0150*/  NOP ;  /* 0x0000000000007918 */ /* 0x000fc00000000000 */
        /* <DEDUP_REMOVED lines=10> */
.L_x_7:


//--------------------- .text._Z27Kogge_Stone_scan_block_sumsPfj --------------------------
	.section	.text._Z27Kogge_Stone_scan_block_sumsPfj,"ax",@progbits
	.align	128
        .global         _Z27Kogge_Stone_scan_block_sumsPfj
        .type           _Z27Kogge_Stone_scan_block_sumsPfj,@function
        .size           _Z27Kogge_Stone_scan_block_sumsPfj,(.L_x_8 - _Z27Kogge_Stone_scan_block_sumsPfj)
        .other          _Z27Kogge_Stone_scan_block_sumsPfj,@"STO_CUDA_ENTRY STV_DEFAULT"
_Z27Kogge_Stone_scan_block_sumsPfj:
.text._Z27Kogge_Stone_scan_block_sumsPfj:
[----:B------:R-:W-:Y:S01]  /*0000*/  LDC R1, c[0x0][0x37c] ;  /* 0x0000df00ff017b82 */ /* 0x000fe20000000800 */
[----:B------:R-:W0:Y:S01]  /*0010*/  S2R R9, SR_TID.X ;  /* 0x0000000000097919 */ /* 0x000e220000002100 */
[----:B------:R-:W0:Y:S06]  /*0020*/  LDCU UR4, c[0x0][0x388] ;  /* 0x00007100ff0477ac */ /* 0x000e2c0008000800 */
[----:B------:R-:W1:Y:S01]  /*0030*/  LDC.64 R2, c[0x0][0x380] ;  /* 0x0000e000ff027b82 */ /* 0x000e620000000a00 */
[----:B------:R-:W2:Y:S01]  /*0040*/  LDCU.64 UR6, c[0x0][0x358] ;  /* 0x00006b00ff0677ac */ /* 0x000ea20008000a00 */
[C---:B0-----:R-:W-:Y:S01]  /*0050*/  ISETP.GE.U32.AND P0, PT, R9.reuse, UR4, PT ;  /* 0x0000000409007c0c */ /* 0x041fe2000bf06070 */
[----:B-1----:R-:W-:-:S12]  /*0060*/  IMAD.WIDE.U32 R2, R9, 0x4, R2 ;  /* 0x0000000409027825 */ /* 0x002fd800078e0002 */
[----:B--2---:R-:W2:Y:S01]  /*0070*/  @!P0 LDG.E R5, desc[UR6][R2.64] ;  /* 0x0000000602058981 */ /* 0x004ea2000c1e1900 */
[----:B------:R-:W0:Y:S01]  /*0080*/  S2UR UR5, SR_CgaCtaId ;  /* 0x00000000000579c3 */ /* 0x000e220000008800 */
[----:B------:R-:W-:Y:S01]  /*0090*/  UMOV UR4, 0x400 ;  /* 0x0000040000047882 */ /* 0x000fe20000000000 */
[----:B------:R-:W1:Y:S02]  /*00a0*/  LDCU UR8, c[0x0][0x360] ;  /* 0x00006c00ff0877ac */ /* 0x000e640008000800 */
[----:B-1----:R-:W-:Y:S02]  /*00b0*/  UISETP.GE.U32.AND UP0, UPT, UR8, 0x2, UPT ;  /* 0x000000020800788c */ /* 0x002fe4000bf06070 */
[----:B0-----:R-:W-:-:S06]  /*00c0*/  ULEA UR4, UR5, UR4, 0x18 ;  /* 0x0000000405047291 */ /* 0x001fcc000f8ec0ff */
[----:B------:R-:W-:-:S05]  /*00d0*/  LEA R0, R9, UR4, 0x2 ;  /* 0x0000000409007c11 */ /* 0x000fca000f8e10ff */
[----:B--2---:R0:W-:Y:S04]  /*00e0*/  @!P0 STS [R0], R5 ;  /* 0x0000000500008388 */ /* 0x0041e80000000800 */
[----:B------:R0:W-:Y:S01]  /*00f0*/  @P0 STS [R0], RZ ;  /* 0x000000ff00000388 */ /* 0x0001e20000000800 */
[----:B------:R-:W-:Y:S05]  /*0100*/  BRA.U !UP0, `(.L_x_1) ;  /* 0x0000000108347547 */ /* 0x000fea000b800000 */
[----:B------:R-:W-:-:S05]  /*0110*/  UMOV UR5, 0x1 ;  /* 0x0000000100057882 */ /* 0x000fca0000000000 */
.L_x_2:
[----:B------:R-:W-:Y:S01]  /*0120*/  BAR.SYNC.DEFER_BLOCKING 0x0 ;  /* 0x0000000000007b1d */ /* 0x000fe20000010000 */
[----:B------:R-:W-:-:S13]  /*0130*/  ISETP.GE.U32.AND P0, PT, R9, UR5, PT ;  /* 0x0000000509007c0c */ /* 0x000fda000bf06070 */
[----:B------:R-:W-:Y:S01]  /*0140*/  @P0 VIADD R4, R9, -UR5 ;  /* 0x8000000509040c36 */ /* 0x000fe20008000000 */
[----:B------:R-:W-:-:S04]  /*0150*/  USHF.L.U32 UR5, UR5, 0x1, URZ ;  /* 0x0000000105057899 */ /* 0x000fc800080006ff */
[----:B0-----:R-:W-:Y:S01]  /*0160*/  @P0 LEA R5, R4, UR4, 0x2 ;  /* 0x0000000404050c11 */ /* 0x001fe2000f8e10ff */
[----:B------:R-:W-:Y:S01]  /*0170*/  UISETP.GE.U32.AND UP0, UPT, UR5, UR8, UPT ;  /* 0x000000080500728c */ /* 0x000fe2000bf06070 */
[----:B------:R-:W-:Y:S04]  /*0180*/  @P0 LDS R4, [R0] ;  /* 0x0000000000040984 */ /* 0x000fe80000000800 */
[----:B------:R-:W0:Y:S02]  /*0190*/  @P0 LDS R5, [R5] ;  /* 0x0000000005050984 */ /* 0x000e240000000800 */
[----:B01----:R-:W-:Y:S01]  /*01a0*/  @P0 FADD R7, R4, R5 ;  /* 0x0000000504070221 */ /* 0x003fe20000000000 */
[----:B------:R-:W-:Y:S06]  /*01b0*/  BAR.SYNC.DEFER_BLOCKING 0x0 ;  /* 0x0000000000007b1d */ /* 0x000fec0000010000 */
[----:B------:R1:W-:Y:S01]  /*01c0*/  @P0 STS [R0], R7 ;  /* 0x0000000700000388 */ /* 0x0003e20000000800 */
[----:B------:R-:W-:Y:S05]  /*01d0*/  BRA.U !UP0, `(.L_x_2) ;  /* 0xfffffffd08d07547 */ /* 0x000fea000b83ffff */
.L_x_1:
[----:B------:R-:W2:Y:S02]  /*01e0*/  LDCU UR4, c[0x0][0x388] ;  /* 0x00007100ff0477ac */ /* 0x000ea40008000800 */
[----:B--2---:R-:W-:-:S13]  /*01f0*/  ISETP.GE.U32.AND P0, PT, R9, UR4, PT ;  /* 0x0000000409007c0c */ /* 0x004fda000bf06070 */
[----:B------:R-:W-:Y:S05]  /*0200*/  @P0 EXIT ;  /* 0x000000000000094d */ /* 0x000fea0003800000 */
[----:B0-----:R-:W0:Y:S04]  /*0210*/  LDS R5, [R0] ;  /* 0x0000000000057984 */ /* 0x001e280000000800 */
[----:B0-----:R-:W-:Y:S01]  /*0220*/  STG.E desc[UR6][R2.64], R5 ;  /* 0x0000000502007986 */ /* 0x001fe2000c101906 */
[----:B------:R-:W-:Y:S05]  /*0230*/  EXIT ;  /* 0x000000000000794d */ /* 0x000fea0003800000 */
.L_x_3:
        /* <DEDUP_REMOVED lines=12> */
.L_x_8:


//--------------------- .text._Z32Kogge_Stone_scan_with_block_sumsPfS_S_j --------------------------
	.section	.text._Z32Kogge_Stone_scan_with_block_sumsPfS_S_j,"ax",@progbits
	.align	128
        .global         _Z32Kogge_Stone_scan_with_block_sumsPfS_S_j
        .type           _Z32Kogge_Stone_scan_with_block_sumsPfS_S_j,@function
        .size           _Z32Kogge_Stone_scan_with_block_sumsPfS_S_j,(.L_x_9 - _Z32Kogge_Stone_scan_with_block_sumsPfS_S_j)
        .other          _Z32Kogge_Stone_scan_with_block_sumsPfS_S_j,@"STO_CUDA_ENTRY STV_DEFAULT"
_Z32Kogge_Stone_scan_with_block_sumsPfS_S_j:
.text._Z32Kogge_Stone_scan_with_block_sumsPfS_S_j:
[----:B------:R-:W-:Y:S01]  /*0000*/  LDC R1, c[0x0][0x37c] ;  /* 0x0000df00ff017b82 */ /* 0x000fe20000000800 */
[----:B------:R-:W0:Y:S01]  /*0010*/  S2R R9, SR_CTAID.X ;  /* 0x0000000000097919 */ /* 0x000e220000002500 */
[----:B------:R-:W0:Y:S01]  /*0020*/  LDCU UR6, c[0x0][0x360] ;  /* 0x00006c00ff0677ac */ /* 0x000e220008000800 */
[----:B------:R-:W0:Y:S01]  /*0030*/  S2R R4, SR_TID.X ;  /* 0x0000000000047919 */ /* 0x000e220000002100 */
[----:B------:R-:W1:Y:S01]  /*0040*/  LDCU UR4, c[0x0][0x398] ;  /* 0x00007300ff0477ac */ /* 0x000e620008000800 */
[----:B------:R-:W2:Y:S01]  /*0050*/  LDCU.64 UR8, c[0x0][0x358] ;  /* 0x00006b00ff0877ac */ /* 0x000ea20008000a00 */
[----:B0-----:R-:W-:-:S05]  /*0060*/  IMAD R5, R9, UR6, R4 ;  /* 0x0000000609057c24 */ /* 0x001fca000f8e0204 */
[----:B-1----:R-:W-:-:S13]  /*0070*/  ISETP.GE.U32.AND P0, PT, R5, UR4, PT ;  /* 0x0000000405007c0c */ /* 0x002fda000bf06070 */
[----:B------:R-:W0:Y:S02]  /*0080*/  @!P0 LDC.64 R2, c[0x0][0x380] ;  /* 0x0000e000ff028b82 */ /* 0x000e240000000a00 */
[----:B0-----:R-:W-:-:S06]  /*0090*/  @!P0 IMAD.WIDE.U32 R2, R5, 0x4, R2 ;  /* 0x0000000405028825 */ /* 0x001fcc00078e0002 */
[----:B--2---:R-:W2:Y:S01]  /*00a0*/  @!P0 LDG.E R3, desc[UR8][R2.64] ;  /* 0x0000000802038981 */ /* 0x004ea2000c1e1900 */
[----:B------:R-:W0:Y:S01]  /*00b0*/  S2UR UR5, SR_CgaCtaId ;  /* 0x00000000000579c3 */ /* 0x000e220000008800 */
[----:B------:R-:W-:Y:S01]  /*00c0*/  UMOV UR4, 0x400 ;  /* 0x0000040000047882 */ /* 0x000fe20000000000 */
[----:B------:R-:W-:Y:S02]  /*00d0*/  UISETP.GE.U32.AND UP0, UPT, UR6, 0x2, UPT ;  /* 0x000000020600788c */ /* 0x000fe4000bf06070 */
[----:B0-----:R-:W-:-:S06]  /*00e0*/  ULEA UR4, UR5, UR4, 0x18 ;  /* 0x0000000405047291 */ /* 0x001fcc000f8ec0ff */
[----:B------:R-:W-:-:S05]  /*00f0*/  LEA R0, R4, UR4, 0x2 ;  /* 0x0000000404007c11 */ /* 0x000fca000f8e10ff */
[----:B--2---:R0:W-:Y:S04]  /*0100*/  @!P0 STS [R0], R3 ;  /* 0x0000000300008388 */ /* 0x0041e80000000800 */
[----:B------:R0:W-:Y:S01]  /*0110*/  @P0 STS [R0], RZ ;  /* 0x000000ff00000388 */ /* 0x0001e20000000800 */
[----:B------:R-:W-:Y:S05]  /*0120*/  BRA.U !UP0, `(.L_x_4) ;  /* 0x0000000108347547 */ /* 0x000fea000b800000 */
[----:B------:R-:W-:-:S05]  /*0130*/  UMOV UR5, 0x1 ;  /* 0x0000000100057882 */ /* 0x000fca0000000000 */
.L_x_5:
[----:B------:R-:W-:Y:S01]  /*0140*/  BAR.SYNC.DEFER_BLOCKING 0x0 ;  /* 0x0000000000007b1d */ /* 0x000fe20000010000 */
[----:B------:R-:W-:-:S13]  /*0150*/  ISETP.GE.U32.AND P0, PT, R4, UR5, PT ;  /* 0x0000000504007c0c */ /* 0x000fda000bf06070 */
[----:B------:R-:W-:Y:S01]  /*0160*/  @P0 IADD3 R2, PT, PT, R4, -UR5, RZ ;  /* 0x8000000504020c10 */ /* 0x000fe2000fffe0ff */
[----:B------:R-:W-:-:S03]  /*0170*/  USHF.L.U32 UR5, UR5, 0x1, URZ ;  /* 0x0000000105057899 */ /* 0x000fc600080006ff */
        /* <DEDUP_REMOVED lines=8> */
.L_x_4:
[----:B------:R-:W2:Y:S02]  /*0200*/  LDCU UR4, c[0x0][0x398] ;  /* 0x00007300ff0477ac */ /* 0x000ea40008000800 */
[----:B--2---:R-:W-:Y:S01]  /*0210*/  ISETP.GE.U32.AND P1, PT, R5, UR4, PT ;  /* 0x0000000405007c0c */ /* 0x004fe2000bf26070 */
[----:B------:R-:W-:-:S06]  /*0220*/  UIADD3 UR4, UPT, UPT, UR6, -0x1, URZ ;  /* 0xffffffff06047890 */ /* 0x000fcc000fffe0ff */
[----:B------:R-:W-:-:S06]  /*0230*/  ISETP.NE.AND P0, PT, R4, UR4, PT ;  /* 0x0000000404007c0c */ /* 0x000fcc000bf05270 */
[----:B-1----:R-:W1:Y:S01]  /*0240*/  @!P1 LDS R7, [R0] ;  /* 0x0000000000079984 */ /* 0x002e620000000800 */
[----:B0-----:R-:W0:Y:S02]  /*0250*/  @!P1 LDC.64 R2, c[0x0][0x388] ;  /* 0x0000e200ff029b82 */ /* 0x001e240000000a00 */
[----:B0-----:R-:W-:-:S05]  /*0260*/  @!P1 IMAD.WIDE.U32 R2, R5, 0x4, R2 ;  /* 0x0000000405029825 */ /* 0x001fca00078e0002 */
[----:B-1----:R0:W-:Y:S01]  /*0270*/  @!P1 STG.E desc[UR8][R2.64], R7 ;  /* 0x0000000702009986 */ /* 0x0021e2000c101908 */
[----:B------:R-:W-:Y:S05]  /*0280*/  @P0 EXIT ;  /* 0x000000000000094d */ /* 0x000fea0003800000 */
[----:B------:R-:W1:Y:S01]  /*0290*/  LDS R5, [R0] ;  /* 0x0000000000057984 */ /* 0x000e620000000800 */
[----:B0-----:R-:W0:Y:S02]  /*02a0*/  LDC.64 R2, c[0x0][0x390] ;  /* 0x0000e400ff027b82 */ /* 0x001e240000000a00 */
[----:B0-----:R-:W-:-:S05]  /*02b0*/  IMAD.WIDE.U32 R2, R9, 0x4, R2 ;  /* 0x0000000409027825 */ /* 0x001fca00078e0002 */
[----:B-1----:R-:W-:Y:S01]  /*02c0*/  STG.E desc[UR8][R2.64], R5 ;  /* 0x0000000502007986 */ /* 0x002fe2000c101908 */
[----:B------:R-:W-:Y:S05]  /*02d0*/  EXIT ;  /* 0x000000000000794d */ /* 0x000fea0003800000 */
.L_x_6:
        /* <DEDUP_REMOVED lines=10> */
.L_x_9:


//--------------------- .nv.shared.reserved.0     --------------------------
	.section	.nv.shared.reserved.0,"aw",@nobits
	.weak		__nv_reservedSMEM_offset_0_alias
	.size		__nv_reservedSMEM_offset_0_alias, 0, 64
	.other		__nv_reservedSMEM_offset_0_alias,@"STO_CUDA_RESERVED_SHARED STV_DEFAULT"
__nv_reservedSMEM_offset_0_alias:
	.zero		0
	.zero		64


//--------------------- .nv.shared._Z27Kogge_Stone_scan_block_sumsPfj --------------------------
	.section	.nv.shared._Z27Kogge_Stone_scan_block_sumsPfj,"aw",@nobits
	.sectionflags	@""
	.align	4
.nv.shared._Z27Kogge_Stone_scan_block_sumsPfj:
	.zero		2048


//--------------------- .nv.shared._Z32Kogge_Stone_scan_with_block_sumsPfS_S_j --------------------------
	.section	.nv.shared._Z32Kogge_Stone_scan_with_block_sumsPfS_S_j,"aw",@nobits
	.sectionflags	@""
	.align	4
.nv.shared._Z32Kogge_Stone_scan_with_block_sumsPfS_S_j:
	.zero		2048


//--------------------- .nv.constant0._Z14add_block_sumsPfS_j --------------------------
	.section	.nv.constant0._Z14add_block_sumsPfS_j,"a",@progbits
	.sectionflags	@""
	.align	4
.nv.constant0._Z14add_block_sumsPfS_j:
	.zero		916


//--------------------- .nv.constant0._Z27Kogge_Stone_scan_block_sumsPfj --------------------------
	.section	.nv.constant0._Z27Kogge_Stone_scan_block_sumsPfj,"a",@progbits
	.sectionflags	@""
	.align	4
.nv.constant0._Z27Kogge_Stone_scan_block_sumsPfj:
	.zero		908


//--------------------- .nv.constant0._Z32Kogge_Stone_scan_with_block_sumsPfS_S_j --------------------------
	.section	.nv.constant0._Z32Kogge_Stone_scan_with_block_sumsPfS_S_j,"a",@progbits
	.sectionflags	@""
	.align	4
.nv.constant0._Z32Kogge_Stone_scan_with_block_sumsPfS_S_j:
	.zero		924


//--------------------- SYMBOLS --------------------------

	.type		.nv.reservedSmem.offset0,@object
	.size		.nv.reservedSmem.offset0,0x4
	.type		.nv.reservedSmem.cap,@object
	.size		.nv.reservedSmem.cap,0x4
